//
// Generated by NVIDIA NVVM Compiler
//
// Compiler Build ID: CL-36424714
// Cuda compilation tools, release 13.0, V13.0.88
// Based on NVVM 20.0.0
//

.version 9.0
.target sm_100
.address_size 64

	// .globl	_Z7reversePcPiS0_

.visible .entry _Z7reversePcPiS0_(
	.param .u64 .ptr .align 1 _Z7reversePcPiS0__param_0,
	.param .u64 .ptr .align 1 _Z7reversePcPiS0__param_1,
	.param .u64 .ptr .align 1 _Z7reversePcPiS0__param_2
)
{
	.reg .pred 	%p<6>;
	.reg .b16 	%rs<11>;
	.reg .b32 	%r<29>;
	.reg .b64 	%rd<28>;

	ld.param.u64 	%rd11, [_Z7reversePcPiS0__param_0];
	ld.param.u64 	%rd12, [_Z7reversePcPiS0__param_1];
	ld.param.u64 	%rd13, [_Z7reversePcPiS0__param_2];
	cvta.to.global.u64 	%rd1, %rd11;
	cvta.to.global.u64 	%rd14, %rd12;
	cvta.to.global.u64 	%rd15, %rd13;
	mov.u32 	%r18, %tid.x;
	mul.wide.u32 	%rd16, %r18, 4;
	add.s64 	%rd17, %rd15, %rd16;
	ld.global.u32 	%r1, [%rd17];
	add.s64 	%rd18, %rd14, %rd16;
	ld.global.s32 	%rd2, [%rd18];
	shr.u32 	%r19, %r1, 31;
	add.s32 	%r20, %r1, %r19;
	shr.s32 	%r2, %r20, 1;
	setp.lt.s32 	%p1, %r1, 2;
	@%p1 bra 	$L__BB0_7;
	add.s32 	%r22, %r2, -1;
	and.b32  	%r3, %r2, 3;
	setp.lt.u32 	%p2, %r22, 3;
	mov.b32 	%r26, 0;
	@%p2 bra 	$L__BB0_4;
	and.b32  	%r26, %r2, 1073741820;
	neg.s32 	%r25, %r26;
	add.s64 	%rd19, %rd2, %rd1;
	add.s64 	%rd26, %rd19, 1;
	add.s64 	%rd4, %rd19, -1;
	add.s32 	%r24, %r1, -1;
$L__BB0_3:
	cvt.s64.s32 	%rd20, %r24;
	add.s64 	%rd21, %rd4, %rd20;
	ld.global.u8 	%rs1, [%rd26+-1];
	ld.global.u8 	%rs2, [%rd21+1];
	st.global.u8 	[%rd26+-1], %rs2;
	st.global.u8 	[%rd21+1], %rs1;
	ld.global.u8 	%rs3, [%rd26];
	ld.global.u8 	%rs4, [%rd21];
	st.global.u8 	[%rd26], %rs4;
	st.global.u8 	[%rd21], %rs3;
	ld.global.u8 	%rs5, [%rd26+1];
	ld.global.u8 	%rs6, [%rd21+-1];
	st.global.u8 	[%rd26+1], %rs6;
	st.global.u8 	[%rd21+-1], %rs5;
	ld.global.u8 	%rs7, [%rd26+2];
	ld.global.u8 	%rs8, [%rd21+-2];
	st.global.u8 	[%rd26+2], %rs8;
	st.global.u8 	[%rd21+-2], %rs7;
	add.s32 	%r25, %r25, 4;
	add.s64 	%rd26, %rd26, 4;
	add.s32 	%r24, %r24, -4;
	setp.ne.s32 	%p3, %r25, 0;
	@%p3 bra 	$L__BB0_3;
$L__BB0_4:
	setp.eq.s32 	%p4, %r3, 0;
	@%p4 bra 	$L__BB0_7;
	add.s64 	%rd7, %rd1, %rd2;
	not.b32 	%r23, %r26;
	add.s32 	%r28, %r23, %r1;
	cvt.u64.u32 	%rd22, %r26;
	add.s64 	%rd23, %rd2, %rd22;
	add.s64 	%rd27, %rd1, %rd23;
	neg.s32 	%r27, %r3;
$L__BB0_6:
	.pragma "nounroll";
	cvt.s64.s32 	%rd24, %r28;
	add.s64 	%rd25, %rd7, %rd24;
	ld.global.u8 	%rs9, [%rd27];
	ld.global.u8 	%rs10, [%rd25];
	st.global.u8 	[%rd27], %rs10;
	st.global.u8 	[%rd25], %rs9;
	add.s32 	%r28, %r28, -1;
	add.s64 	%rd27, %rd27, 1;
	add.s32 	%r27, %r27, 1;
	setp.ne.s32 	%p5, %r27, 0;
	@%p5 bra 	$L__BB0_6;
$L__BB0_7:
	ret;

}


// ===== COMPILED SASS (sm_100) =====

	.target	sm_100

	.elftype	@"ET_EXEC"


//--------------------- .note.nv.tkinfo           --------------------------
	.section	.note.nv.tkinfo,"",@"SHT_NOTE"
	.sectionflags	@"SHF_NOTE_NV_TKINFO"
	.tkinfo
        /*0018*/ 	.word	0x00000002
        /*0030*/ 	.string	""
        /*0030*/ 	.string	"ptxas"
        /*0030*/ 	.string	"Cuda compilation tools, release 13.0, V13.0.88"
        /*0030*/ 	.string	"Build cuda_13.0.r13.0/compiler.36424714_0"
        /*0030*/ 	.string	"-arch sm_100 -m 64 "



//--------------------- .note.nv.cuinfo           --------------------------
	.section	.note.nv.cuinfo,"",@"SHT_NOTE"
	.sectionflags	@"SHF_NOTE_NV_CUINFO"
        /*0018*/ 	.short	0x0002
        /*001a*/ 	.short	0x0064
        /*001c*/ 	.short	0x0082
	.zero		2


//--------------------- .nv.info                  --------------------------
	.section	.nv.info,"",@"SHT_CUDA_INFO"
	.align	4


	//----- nvinfo : EIATTR_REGCOUNT
	.align		4
        /*0000*/ 	.byte	0x04, 0x2f
        /*0002*/ 	.short	(.L_1 - .L_0)
	.align		4
.L_0:
        /*0004*/ 	.word	index@(_Z7reversePcPiS0_)
        /*0008*/ 	.word	0x0000001e


	//----- nvinfo : EIATTR_FRAME_SIZE
	.align		4
.L_1:
        /*000c*/ 	.byte	0x04, 0x11
        /*000e*/ 	.short	(.L_3 - .L_2)
	.align		4
.L_2:
        /*0010*/ 	.word	index@(_Z7reversePcPiS0_)
        /*0014*/ 	.word	0x00000000


	//----- nvinfo : EIATTR_MIN_STACK_SIZE
	.align		4
.L_3:
        /*0018*/ 	.byte	0x04, 0x12
        /*001a*/ 	.short	(.L_5 - .L_4)
	.align		4
.L_4:
        /*001c*/ 	.word	index@(_Z7reversePcPiS0_)
        /*0020*/ 	.word	0x00000000
.L_5:


//--------------------- .nv.compat                --------------------------
	.section	.nv.compat,"",@"SHT_CUDA_COMPAT_INFO"
	.align	4
        /*0000*/ 	.byte	0x02, 0x09, 0x00, 0x00, 0x02, 0x02, 0x01, 0x00, 0x02, 0x05, 0x05, 0x00, 0x03, 0x07, 0x01, 0x01
        /*0010*/ 	.byte	0x02, 0x03, 0x00, 0x00, 0x02, 0x06, 0x01, 0x00, 0x04, 0x0b, 0x08, 0x00, 0x09, 0x00, 0x00, 0x00
        /*0020*/ 	.byte	0x00, 0x00, 0x00, 0x00


//--------------------- .nv.info._Z7reversePcPiS0_ --------------------------
	.section	.nv.info._Z7reversePcPiS0_,"",@"SHT_CUDA_INFO"
	.sectionflags	@""
	.align	4


	//----- nvinfo : EIATTR_CUDA_API_VERSION
	.align		4
        /*0000*/ 	.byte	0x04, 0x37
        /*0002*/ 	.short	(.L_7 - .L_6)
.L_6:
        /*0004*/ 	.word	0x00000082


	//----- nvinfo : EIATTR_KPARAM_INFO
	.align		4
.L_7:
        /*0008*/ 	.byte	0x04, 0x17
        /*000a*/ 	.short	(.L_9 - .L_8)
.L_8:
        /*000c*/ 	.word	0x00000000
        /*0010*/ 	.short	0x0002
        /*0012*/ 	.short	0x0010
        /*0014*/ 	.byte	0x00, 0xf5, 0x21, 0x00


	//----- nvinfo : EIATTR_KPARAM_INFO
	.align		4
.L_9:
        /*0018*/ 	.byte	0x04, 0x17
        /*001a*/ 	.short	(.L_11 - .L_10)
.L_10:
        /*001c*/ 	.word	0x00000000
        /*0020*/ 	.short	0x0001
        /*0022*/ 	.short	0x0008
        /*0024*/ 	.byte	0x00, 0xf5, 0x21, 0x00


	//----- nvinfo : EIATTR_KPARAM_INFO
	.align		4
.L_11:
        /*0028*/ 	.byte	0x04, 0x17
        /*002a*/ 	.short	(.L_13 - .L_12)
.L_12:
        /*002c*/ 	.word	0x00000000
        /*0030*/ 	.short	0x0000
        /*0032*/ 	.short	0x0000
        /*0034*/ 	.byte	0x00, 0xf5, 0x21, 0x00


	//----- nvinfo : EIATTR_SPARSE_MMA_MASK
	.align		4
.L_13:
        /*0038*/ 	.byte	0x03, 0x50
        /*003a*/ 	.short	0x0000


	//----- nvinfo : EIATTR_MAXREG_COUNT
	.align		4
        /*003c*/ 	.byte	0x03, 0x1b
        /*003e*/ 	.short	0x00ff


	//----- nvinfo : EIATTR_MERCURY_ISA_VERSION
	.align		4
        /*0040*/ 	.byte	0x03, 0x5f
        /*0042*/ 	.short	0x0101


	//----- nvinfo : EIATTR_VRC_CTA_INIT_COUNT
	.align		4
        /*0044*/ 	.byte	0x02, 0x4a
	.zero		1
	.zero		1


	//----- nvinfo : EIATTR_EXIT_INSTR_OFFSETS
	.align		4
        /*0048*/ 	.byte	0x04, 0x1c
        /*004a*/ 	.short	(.L_15 - .L_14)


	//   ....[0]....
.L_14:
        /*004c*/ 	.word	0x00000090


	//   ....[1]....
        /*0050*/ 	.word	0x00000380


	//   ....[2]....
        /*0054*/ 	.word	0x000004f0


	//----- nvinfo : EIATTR_CRS_STACK_SIZE
	.align		4
.L_15:
        /*0058*/ 	.byte	0x04, 0x1e
        /*005a*/ 	.short	(.L_17 - .L_16)
.L_16:
        /*005c*/ 	.word	0x00000000


	//----- nvinfo : EIATTR_CBANK_PARAM_SIZE
	.align		4
.L_17:
        /*0060*/ 	.byte	0x03, 0x19
        /*0062*/ 	.short	0x0018


	//----- nvinfo : EIATTR_PARAM_CBANK
	.align		4
        /*0064*/ 	.byte	0x04, 0x0a
        /*0066*/ 	.short	(.L_19 - .L_18)
	.align		4
.L_18:
        /*0068*/ 	.word	index@(.nv.constant0._Z7reversePcPiS0_)
        /*006c*/ 	.short	0x0380
        /*006e*/ 	.short	0x0018


	//----- nvinfo : EIATTR_SW_WAR
	.align		4
.L_19:
        /*0070*/ 	.byte	0x04, 0x36
        /*0072*/ 	.short	(.L_21 - .L_20)
.L_20:
        /*0074*/ 	.word	0x00000008
.L_21:


//--------------------- .nv.callgraph             --------------------------
	.section	.nv.callgraph,"",@"SHT_CUDA_CALLGRAPH"
	.align	4
	.sectionentsize	8
	.align		4
        /*0000*/ 	.word	0x00000000
	.align		4
        /*0004*/ 	.word	0xffffffff
	.align		4
        /*0008*/ 	.word	0x00000000
	.align		4
        /*000c*/ 	.word	0xfffffffe
	.align		4
        /*0010*/ 	.word	0x00000000
	.align		4
        /*0014*/ 	.word	0xfffffffd
	.align		4
        /*0018*/ 	.word	0x00000000
	.align		4
        /*001c*/ 	.word	0xfffffffc


//--------------------- .text._Z7reversePcPiS0_   --------------------------
	.section	.text._Z7reversePcPiS0_,"ax",@progbits
	.align	128
        .global         _Z7reversePcPiS0_
        .type           _Z7reversePcPiS0_,@function
        .size           _Z7reversePcPiS0_,(.L_x_5 - _Z7reversePcPiS0_)
        .other          _Z7reversePcPiS0_,@"STO_CUDA_ENTRY STV_DEFAULT"
_Z7reversePcPiS0_:
.text._Z7reversePcPiS0_:
[----:B------:R-:W-:Y:S01]  /*0000*/  LDC R1, c[0x0][0x37c] ;  /* 0x0000df00ff017b82 */ /* 0x000fe20000000800 */
[----:B------:R-:W0:Y:S07]  /*0010*/  S2R R7, SR_TID.X ;  /* 0x0000000000077919 */ /* 0x000e2e0000002100 */
[----:B------:R-:W0:Y:S01]  /*0020*/  LDC.64 R2, c[0x0][0x390] ;  /* 0x0000e400ff027b82 */ /* 0x000e220000000a00 */
[----:B------:R-:W1:Y:S07]  /*0030*/  LDCU.64 UR4, c[0x0][0x358] ;  /* 0x00006b00ff0477ac */ /* 0x000e6e0008000a00 */
[----:B------:R-:W2:Y:S01]  /*0040*/  LDC.64 R4, c[0x0][0x388] ;  /* 0x0000e200ff047b82 */ /* 0x000ea20000000a00 */
[----:B0-----:R-:W-:-:S05]  /*0050*/  IMAD.WIDE.U32 R2, R7, 0x4, R2 ;  /* 0x0000000407027825 */ /* 0x001fca00078e0002 */
[----:B-1----:R-:W3:Y:S01]  /*0060*/  LDG.E R0, desc[UR4][R2.64] ;  /* 0x0000000402007981 */ /* 0x002ee2000c1e1900 */
[----:B--2---:R-:W-:Y:S01]  /*0070*/  IMAD.WIDE.U32 R4, R7, 0x4, R4 ;  /* 0x0000000407047825 */ /* 0x004fe200078e0004 */
[----:B---3--:R-:W-:-:S13]  /*0080*/  ISETP.GE.AND P0, PT, R0, 0x2, PT ;  /* 0x000000020000780c */ /* 0x008fda0003f06270 */
[----:B------:R-:W-:Y:S05]  /*0090*/  @!P0 EXIT ;  /* 0x000000000000894d */ /* 0x000fea0003800000 */
[----:B------:R-:W2:Y:S01]  /*00a0*/  LDG.E R7, desc[UR4][R4.64] ;  /* 0x0000000404077981 */ /* 0x000ea2000c1e1900 */
[----:B------:R-:W-:Y:S01]  /*00b0*/  LEA.HI R2, R0, R0, RZ, 0x1 ;  /* 0x0000000000027211 */ /* 0x000fe200078f08ff */
[----:B------:R-:W-:Y:S01]  /*00c0*/  BSSY.RECONVERGENT B0, `(.L_x_0) ;  /* 0x000002b000007945 */ /* 0x000fe20003800200 */
[----:B------:R-:W-:Y:S02]  /*00d0*/  IMAD.MOV.U32 R8, RZ, RZ, RZ ;  /* 0x000000ffff087224 */ /* 0x000fe400078e00ff */
[----:B------:R-:W-:-:S04]  /*00e0*/  SHF.R.S32.HI R2, RZ, 0x1, R2 ;  /* 0x00000001ff027819 */ /* 0x000fc80000011402 */
[C---:B------:R-:W-:Y:S01]  /*00f0*/  LOP3.LUT R6, R2.reuse, 0x3, RZ, 0xc0, !PT ;  /* 0x0000000302067812 */ /* 0x040fe200078ec0ff */
[----:B------:R-:W-:-:S03]  /*0100*/  VIADD R3, R2, 0xffffffff ;  /* 0xffffffff02037836 */ /* 0x000fc60000000000 */
[----:B------:R-:W-:Y:S02]  /*0110*/  ISETP.NE.AND P0, PT, R6, RZ, PT ;  /* 0x000000ff0600720c */ /* 0x000fe40003f05270 */
[----:B------:R-:W-:Y:S02]  /*0120*/  ISETP.GE.U32.AND P1, PT, R3, 0x3, PT ;  /* 0x000000030300780c */ /* 0x000fe40003f26070 */
[----:B--2---:R-:W-:-:S11]  /*0130*/  SHF.R.S32.HI R12, RZ, 0x1f, R7 ;  /* 0x0000001fff0c7819 */ /* 0x004fd60000011407 */
[----:B------:R-:W-:Y:S05]  /*0140*/  @!P1 BRA `(.L_x_1) ;  /* 0x0000000000889947 */ /* 0x000fea0003800000 */
[----:B------:R-:W0:Y:S01]  /*0150*/  LDCU.64 UR6, c[0x0][0x380] ;  /* 0x00007000ff0677ac */ /* 0x000e220008000a00 */
[----:B------:R-:W-:Y:S01]  /*0160*/  LOP3.LUT R8, R2, 0x3ffffffc, RZ, 0xc0, !PT ;  /* 0x3ffffffc02087812 */ /* 0x000fe200078ec0ff */
[----:B------:R-:W-:-:S04]  /*0170*/  VIADD R10, R0, 0xffffffff ;  /* 0xffffffff000a7836 */ /* 0x000fc80000000000 */
[----:B------:R-:W-:Y:S01]  /*0180*/  IMAD.MOV R9, RZ, RZ, -R8 ;  /* 0x000000ffff097224 */ /* 0x000fe200078e0a08 */
[----:B0-----:R-:W-:-:S04]  /*0190*/  IADD3 R25, P1, PT, R7, UR6, RZ ;  /* 0x0000000607197c10 */ /* 0x001fc8000ff3e0ff */
[----:B------:R-:W-:Y:S02]  /*01a0*/  IADD3 R11, P2, PT, R25, 0x1, RZ ;  /* 0x00000001190b7810 */ /* 0x000fe40007f5e0ff */
[----:B------:R-:W-:-:S05]  /*01b0*/  IADD3.X R27, PT, PT, R12, UR7, RZ, P1, !PT ;  /* 0x000000070c1b7c10 */ /* 0x000fca0008ffe4ff */
[----:B------:R-:W-:-:S07]  /*01c0*/  IMAD.X R14, RZ, RZ, R27, P2 ;  /* 0x000000ffff0e7224 */ /* 0x000fce00010e061b */
.L_x_2:
[C---:B--2---:R-:W-:Y:S01]  /*01d0*/  IADD3 R4, P1, PT, R10.reuse, R25, RZ ;  /* 0x000000190a047210 */ /* 0x044fe20007f3e0ff */
[----:B------:R-:W-:Y:S02]  /*01e0*/  IMAD.MOV.U32 R2, RZ, RZ, R11 ;  /* 0x000000ffff027224 */ /* 0x000fe400078e000b */
[----:B------:R-:W-:Y:S01]  /*01f0*/  IMAD.MOV.U32 R3, RZ, RZ, R14 ;  /* 0x000000ffff037224 */ /* 0x000fe200078e000e */
[----:B------:R-:W-:-:S04]  /*0200*/  LEA.HI.X.SX32 R5, R10, R27, 0x1, P1 ;  /* 0x0000001b0a057211 */ /* 0x000fc800008f0eff */
[----:B------:R-:W2:Y:S04]  /*0210*/  LDG.E.U8 R11, desc[UR4][R2.64+-0x1] ;  /* 0xffffff04020b7981 */ /* 0x000ea8000c1e1100 */
[----:B------:R-:W3:Y:S04]  /*0220*/  LDG.E.U8 R13, desc[UR4][R4.64] ;  /* 0x00000004040d7981 */ /* 0x000ee8000c1e1100 */
[----:B---3--:R0:W-:Y:S04]  /*0230*/  STG.E.U8 desc[UR4][R2.64+-0x1], R13 ;  /* 0xffffff0d02007986 */ /* 0x0081e8000c101104 */
[----:B--2---:R1:W-:Y:S04]  /*0240*/  STG.E.U8 desc[UR4][R4.64], R11 ;  /* 0x0000000b04007986 */ /* 0x0043e8000c101104 */
[----:B------:R-:W2:Y:S04]  /*0250*/  LDG.E.U8 R17, desc[UR4][R4.64+-0x1] ;  /* 0xffffff0404117981 */ /* 0x000ea8000c1e1100 */
[----:B------:R-:W3:Y:S04]  /*0260*/  LDG.E.U8 R15, desc[UR4][R2.64] ;  /* 0x00000004020f7981 */ /* 0x000ee8000c1e1100 */
[----:B--2---:R2:W-:Y:S04]  /*0270*/  STG.E.U8 desc[UR4][R2.64], R17 ;  /* 0x0000001102007986 */ /* 0x0045e8000c101104 */
[----:B---3--:R2:W-:Y:S04]  /*0280*/  STG.E.U8 desc[UR4][R4.64+-0x1], R15 ;  /* 0xffffff0f04007986 */ /* 0x0085e8000c101104 */
[----:B------:R-:W3:Y:S04]  /*0290*/  LDG.E.U8 R21, desc[UR4][R4.64+-0x2] ;  /* 0xfffffe0404157981 */ /* 0x000ee8000c1e1100 */
[----:B------:R-:W4:Y:S04]  /*02a0*/  LDG.E.U8 R19, desc[UR4][R2.64+0x1] ;  /* 0x0000010402137981 */ /* 0x000f28000c1e1100 */
[----:B---3--:R2:W-:Y:S04]  /*02b0*/  STG.E.U8 desc[UR4][R2.64+0x1], R21 ;  /* 0x0000011502007986 */ /* 0x0085e8000c101104 */
[----:B----4-:R2:W-:Y:S04]  /*02c0*/  STG.E.U8 desc[UR4][R4.64+-0x2], R19 ;  /* 0xfffffe1304007986 */ /* 0x0105e8000c101104 */
[----:B------:R-:W3:Y:S04]  /*02d0*/  LDG.E.U8 R23, desc[UR4][R4.64+-0x3] ;  /* 0xfffffd0404177981 */ /* 0x000ee8000c1e1100 */
[----:B0-----:R-:W4:Y:S01]  /*02e0*/  LDG.E.U8 R13, desc[UR4][R2.64+0x2] ;  /* 0x00000204020d7981 */ /* 0x001f22000c1e1100 */
[----:B------:R-:W-:-:S05]  /*02f0*/  VIADD R9, R9, 0x4 ;  /* 0x0000000409097836 */ /* 0x000fca0000000000 */
[----:B------:R-:W-:Y:S02]  /*0300*/  ISETP.NE.AND P1, PT, R9, RZ, PT ;  /* 0x000000ff0900720c */ /* 0x000fe40003f25270 */
[----:B-1----:R-:W-:Y:S01]  /*0310*/  IADD3 R11, P2, PT, R2, 0x4, RZ ;  /* 0x00000004020b7810 */ /* 0x002fe20007f5e0ff */
[----:B------:R-:W-:-:S04]  /*0320*/  VIADD R10, R10, 0xfffffffc ;  /* 0xfffffffc0a0a7836 */ /* 0x000fc80000000000 */
[----:B------:R-:W-:Y:S01]  /*0330*/  IMAD.X R14, RZ, RZ, R3, P2 ;  /* 0x000000ffff0e7224 */ /* 0x000fe200010e0603 */
[----:B---3--:R2:W-:Y:S04]  /*0340*/  STG.E.U8 desc[UR4][R2.64+0x2], R23 ;  /* 0x0000021702007986 */ /* 0x0085e8000c101104 */
[----:B----4-:R2:W-:Y:S01]  /*0350*/  STG.E.U8 desc[UR4][R4.64+-0x3], R13 ;  /* 0xfffffd0d04007986 */ /* 0x0105e2000c101104 */
[----:B------:R-:W-:Y:S05]  /*0360*/  @P1 BRA `(.L_x_2) ;  /* 0xfffffffc00981947 */ /* 0x000fea000383ffff */
.L_x_1:
[----:B------:R-:W-:Y:S05]  /*0370*/  BSYNC.RECONVERGENT B0 ;  /* 0x0000000000007941 */ /* 0x000fea0003800200 */
.L_x_0:
[----:B------:R-:W-:Y:S05]  /*0380*/  @!P0 EXIT ;  /* 0x000000000000894d */ /* 0x000fea0003800000 */
[----:B------:R-:W0:Y:S01]  /*0390*/  LDCU.64 UR6, c[0x0][0x380] ;  /* 0x00007000ff0677ac */ /* 0x000e220008000a00 */
[----:B--2---:R-:W-:Y:S01]  /*03a0*/  LOP3.LUT R3, RZ, R8, RZ, 0x33, !PT ;  /* 0x00000008ff037212 */ /* 0x004fe200078e33ff */
[----:B------:R-:W-:-:S04]  /*03b0*/  IMAD.MOV R6, RZ, RZ, -R6 ;  /* 0x000000ffff067224 */ /* 0x000fc800078e0a06 */
[----:B------:R-:W-:Y:S01]  /*03c0*/  IMAD.IADD R0, R0, 0x1, R3 ;  /* 0x0000000100007824 */ /* 0x000fe200078e0203 */
[C---:B0-----:R-:W-:Y:S02]  /*03d0*/  IADD3 R8, P0, P1, R7.reuse, UR6, R8 ;  /* 0x0000000607087c10 */ /* 0x041fe4000f91e008 */
[----:B------:R-:W-:Y:S02]  /*03e0*/  IADD3 R13, P2, PT, R7, UR6, RZ ;  /* 0x00000006070d7c10 */ /* 0x000fe4000ff5e0ff */
[C---:B------:R-:W-:Y:S02]  /*03f0*/  IADD3.X R11, PT, PT, R12.reuse, UR7, RZ, P0, P1 ;  /* 0x000000070c0b7c10 */ /* 0x040fe400087e24ff */
[----:B------:R-:W-:-:S09]  /*0400*/  IADD3.X R15, PT, PT, R12, UR7, RZ, P2, !PT ;  /* 0x000000070c0f7c10 */ /* 0x000fd200097fe4ff */
.L_x_3:
[C---:B0-----:R-:W-:Y:S01]  /*0410*/  IADD3 R2, P0, PT, R0.reuse, R13, RZ ;  /* 0x0000000d00027210 */ /* 0x041fe20007f1e0ff */
[----:B------:R-:W-:Y:S02]  /*0420*/  IMAD.MOV.U32 R4, RZ, RZ, R8 ;  /* 0x000000ffff047224 */ /* 0x000fe400078e0008 */
[----:B------:R-:W-:Y:S01]  /*0430*/  IMAD.MOV.U32 R5, RZ, RZ, R11 ;  /* 0x000000ffff057224 */ /* 0x000fe200078e000b */
[----:B------:R-:W-:-:S04]  /*0440*/  LEA.HI.X.SX32 R3, R0, R15, 0x1, P0 ;  /* 0x0000000f00037211 */ /* 0x000fc800000f0eff */
[----:B------:R-:W2:Y:S04]  /*0450*/  LDG.E.U8 R7, desc[UR4][R4.64] ;  /* 0x0000000404077981 */ /* 0x000ea8000c1e1100 */
[----:B------:R-:W3:Y:S01]  /*0460*/  LDG.E.U8 R9, desc[UR4][R2.64] ;  /* 0x0000000402097981 */ /* 0x000ee2000c1e1100 */
[----:B------:R-:W-:-:S05]  /*0470*/  VIADD R6, R6, 0x1 ;  /* 0x0000000106067836 */ /* 0x000fca0000000000 */
[----:B------:R-:W-:Y:S02]  /*0480*/  ISETP.NE.AND P0, PT, R6, RZ, PT ;  /* 0x000000ff0600720c */ /* 0x000fe40003f05270 */
[----:B------:R-:W-:Y:S01]  /*0490*/  IADD3 R8, P1, PT, R4, 0x1, RZ ;  /* 0x0000000104087810 */ /* 0x000fe20007f3e0ff */
[----:B------:R-:W-:-:S04]  /*04a0*/  VIADD R0, R0, 0xffffffff ;  /* 0xffffffff00007836 */ /* 0x000fc80000000000 */
[----:B------:R-:W-:Y:S01]  /*04b0*/  IMAD.X R11, RZ, RZ, R5, P1 ;  /* 0x000000ffff0b7224 */ /* 0x000fe200008e0605 */
[----:B---3--:R0:W-:Y:S04]  /*04c0*/  STG.E.U8 desc[UR4][R4.64], R9 ;  /* 0x0000000904007986 */ /* 0x0081e8000c101104 */
[----:B--2---:R0:W-:Y:S01]  /*04d0*/  STG.E.U8 desc[UR4][R2.64], R7 ;  /* 0x0000000702007986 */ /* 0x0041e2000c101104 */
[----:B------:R-:W-:Y:S05]  /*04e0*/  @P0 BRA `(.L_x_3) ;  /* 0xfffffffc00c80947 */ /* 0x000fea000383ffff */
[----:B------:R-:W-:Y:S05]  /*04f0*/  EXIT ;  /* 0x000000000000794d */ /* 0x000fea0003800000 */
.L_x_4:
[----:B------:R-:W-:-:S00]  /*0500*/  BRA `(.L_x_4) ;  /* 0xfffffffc00fc7947 */ /* 0x000fc0000383ffff */
[----:B------:R-:W-:-:S00]  /*0510*/  NOP ;  /* 0x0000000000007918 */ /* 0x000fc00000000000 */
        /* <DEDUP_REMOVED lines=14> */
.L_x_5:


//--------------------- .nv.shared.reserved.0     --------------------------
	.section	.nv.shared.reserved.0,"aw",@nobits
	.weak		__nv_reservedSMEM_offset_0_alias
	.size		__nv_reservedSMEM_offset_0_alias, 0, 64
	.other		__nv_reservedSMEM_offset_0_alias,@"STO_CUDA_RESERVED_SHARED STV_DEFAULT"
__nv_reservedSMEM_offset_0_alias:
	.zero		0
	.zero		64


//--------------------- .nv.constant0._Z7reversePcPiS0_ --------------------------
	.section	.nv.constant0._Z7reversePcPiS0_,"a",@progbits
	.sectionflags	@""
	.align	4
.nv.constant0._Z7reversePcPiS0_:
	.zero		920


//--------------------- SYMBOLS --------------------------

	.type		.nv.reservedSmem.offset0,@object
	.size		.nv.reservedSmem.offset0,0x4
